	.headerflags	@"EF_CUDA_TEXMODE_UNIFIED EF_CUDA_64BIT_ADDRESS EF_CUDA_ACCELERATORS EF_CUDA_SM90 EF_CUDA_VIRTUAL_SM(EF_CUDA_SM90)"
	.elftype	@"ET_EXEC"


//--------------------- .nv.info                  --------------------------
	.section	.nv.info,"",@"SHT_CUDA_INFO"
	.align	4


	//----- nvinfo : EIATTR_REGCOUNT
	.align		4
        /*0000*/ 	.byte	0x04, 0x2f
        /*0002*/ 	.short	(.L_2 - .L_1)
	.align		4
.L_1:
        /*0004*/ 	.word	index@(triton_per_fused_native_group_norm_relu_threshold_backward_0)
        /*0008*/ 	.word	0x00000015


	//----- nvinfo : EIATTR_MIN_STACK_SIZE
	.align		4
.L_2:
        /*000c*/ 	.byte	0x04, 0x12
        /*000e*/ 	.short	(.L_4 - .L_3)
	.align		4
.L_3:
        /*0010*/ 	.word	index@(triton_per_fused_native_group_norm_relu_threshold_backward_0)
        /*0014*/ 	.word	0x00000000


	//----- nvinfo : EIATTR_FRAME_SIZE
	.align		4
.L_4:
        /*0018*/ 	.byte	0x04, 0x11
        /*001a*/ 	.short	(.L_6 - .L_5)
	.align		4
.L_5:
        /*001c*/ 	.word	index@(triton_per_fused_native_group_norm_relu_threshold_backward_0)
        /*0020*/ 	.word	0x00000000


	//----- nvinfo : EIATTR_MIN_STACK_SIZE
	.align		4
.L_6:
        /*0024*/ 	.byte	0x04, 0x12
        /*0026*/ 	.short	(.L_8 - .L_7)
	.align		4
.L_7:
        /*0028*/ 	.word	index@(triton_per_fused_native_group_norm_relu_threshold_backward_0)
        /*002c*/ 	.word	0x00000000
.L_8:


//--------------------- .nv.info.triton_per_fused_native_group_norm_relu_threshold_backward_0 --------------------------
	.section	.nv.info.triton_per_fused_native_group_norm_relu_threshold_backward_0,"",@"SHT_CUDA_INFO"
	.sectionflags	@""
	.align	4


	//----- nvinfo : EIATTR_CUDA_API_VERSION
	.align		4
        /*0000*/ 	.byte	0x04, 0x37
        /*0002*/ 	.short	(.L_10 - .L_9)
.L_9:
        /*0004*/ 	.word	0x0000007c


	//----- nvinfo : EIATTR_KPARAM_INFO
	.align		4
.L_10:
        /*0008*/ 	.byte	0x04, 0x17
        /*000a*/ 	.short	(.L_12 - .L_11)
.L_11:
        /*000c*/ 	.word	0x00000000
        /*0010*/ 	.short	0x0008
        /*0012*/ 	.short	0x003c
        /*0014*/ 	.byte	0x00, 0xf0, 0x11, 0x00


	//----- nvinfo : EIATTR_KPARAM_INFO
	.align		4
.L_12:
        /*0018*/ 	.byte	0x04, 0x17
        /*001a*/ 	.short	(.L_14 - .L_13)
.L_13:
        /*001c*/ 	.word	0x00000000
        /*0020*/ 	.short	0x0007
        /*0022*/ 	.short	0x0038
        /*0024*/ 	.byte	0x00, 0xf0, 0x11, 0x00


	//----- nvinfo : EIATTR_KPARAM_INFO
	.align		4
.L_14:
        /*0028*/ 	.byte	0x04, 0x17
        /*002a*/ 	.short	(.L_16 - .L_15)
.L_15:
        /*002c*/ 	.word	0x00000000
        /*0030*/ 	.short	0x0006
        /*0032*/ 	.short	0x0030
        /*0034*/ 	.byte	0x00, 0xf4, 0x21, 0x00


	//----- nvinfo : EIATTR_KPARAM_INFO
	.align		4
.L_16:
        /*0038*/ 	.byte	0x04, 0x17
        /*003a*/ 	.short	(.L_18 - .L_17)
.L_17:
        /*003c*/ 	.word	0x00000000
        /*0040*/ 	.short	0x0005
        /*0042*/ 	.short	0x0028
        /*0044*/ 	.byte	0x00, 0xf4, 0x21, 0x00


	//----- nvinfo : EIATTR_KPARAM_INFO
	.align		4
.L_18:
        /*0048*/ 	.byte	0x04, 0x17
        /*004a*/ 	.short	(.L_20 - .L_19)
.L_19:
        /*004c*/ 	.word	0x00000000
        /*0050*/ 	.short	0x0004
        /*0052*/ 	.short	0x0020
        /*0054*/ 	.byte	0x00, 0xf4, 0x21, 0x00


	//----- nvinfo : EIATTR_KPARAM_INFO
	.align		4
.L_20:
        /*0058*/ 	.byte	0x04, 0x17
        /*005a*/ 	.short	(.L_22 - .L_21)
.L_21:
        /*005c*/ 	.word	0x00000000
        /*0060*/ 	.short	0x0003
        /*0062*/ 	.short	0x0018
        /*0064*/ 	.byte	0x00, 0xf4, 0x21, 0x00


	//----- nvinfo : EIATTR_KPARAM_INFO
	.align		4
.L_22:
        /*0068*/ 	.byte	0x04, 0x17
        /*006a*/ 	.short	(.L_24 - .L_23)
.L_23:
        /*006c*/ 	.word	0x00000000
        /*0070*/ 	.short	0x0002
        /*0072*/ 	.short	0x0010
        /*0074*/ 	.byte	0x00, 0xf4, 0x21, 0x00


	//----- nvinfo : EIATTR_KPARAM_INFO
	.align		4
.L_24:
        /*0078*/ 	.byte	0x04, 0x17
        /*007a*/ 	.short	(.L_26 - .L_25)
.L_25:
        /*007c*/ 	.word	0x00000000
        /*0080*/ 	.short	0x0001
        /*0082*/ 	.short	0x0008
        /*0084*/ 	.byte	0x00, 0xf4, 0x21, 0x00


	//----- nvinfo : EIATTR_KPARAM_INFO
	.align		4
.L_26:
        /*0088*/ 	.byte	0x04, 0x17
        /*008a*/ 	.short	(.L_28 - .L_27)
.L_27:
        /*008c*/ 	.word	0x00000000
        /*0090*/ 	.short	0x0000
        /*0092*/ 	.short	0x0000
        /*0094*/ 	.byte	0x00, 0xf4, 0x21, 0x00


	//----- nvinfo : EIATTR_SPARSE_MMA_MASK
	.align		4
.L_28:
        /*0098*/ 	.byte	0x03, 0x50
        /*009a*/ 	.short	0x0000


	//----- nvinfo : EIATTR_MAXREG_COUNT
	.align		4
        /*009c*/ 	.byte	0x03, 0x1b
        /*009e*/ 	.short	0x00ff


	//----- nvinfo : EIATTR_COOP_GROUP_MASK_REGIDS
	.align		4
        /*00a0*/ 	.byte	0x04, 0x29
        /*00a2*/ 	.short	(.L_30 - .L_29)


	//   ....[0]....
.L_29:
        /*00a4*/ 	.word	0xffffffff


	//   ....[1]....
        /*00a8*/ 	.word	0xffffffff


	//   ....[2]....
        /*00ac*/ 	.word	0xffffffff


	//   ....[3]....
        /*00b0*/ 	.word	0xffffffff


	//   ....[4]....
        /*00b4*/ 	.word	0xffffffff


	//   ....[5]....
        /*00b8*/ 	.word	0xffffffff


	//   ....[6]....
        /*00bc*/ 	.word	0xffffffff


	//   ....[7]....
        /*00c0*/ 	.word	0xffffffff


	//   ....[8]....
        /*00c4*/ 	.word	0xffffffff


	//   ....[9]....
        /*00c8*/ 	.word	0xffffffff


	//   ....[10]....
        /*00cc*/ 	.word	0xffffffff


	//   ....[11]....
        /*00d0*/ 	.word	0xffffffff


	//   ....[12]....
        /*00d4*/ 	.word	0xffffffff


	//   ....[13]....
        /*00d8*/ 	.word	0xffffffff


	//   ....[14]....
        /*00dc*/ 	.word	0xffffffff


	//   ....[15]....
        /*00e0*/ 	.word	0xffffffff


	//----- nvinfo : EIATTR_COOP_GROUP_INSTR_OFFSETS
	.align		4
.L_30:
        /*00e4*/ 	.byte	0x04, 0x28
        /*00e6*/ 	.short	(.L_32 - .L_31)


	//   ....[0]....
.L_31:
        /*00e8*/ 	.word	0x000001c0


	//   ....[1]....
        /*00ec*/ 	.word	0x000001f0


	//   ....[2]....
        /*00f0*/ 	.word	0x00000210


	//   ....[3]....
        /*00f4*/ 	.word	0x00000230


	//   ....[4]....
        /*00f8*/ 	.word	0x00000250


	//   ....[5]....
        /*00fc*/ 	.word	0x00000270


	//   ....[6]....
        /*0100*/ 	.word	0x00000290


	//   ....[7]....
        /*0104*/ 	.word	0x000002b0


	//   ....[8]....
        /*0108*/ 	.word	0x00000300


	//   ....[9]....
        /*010c*/ 	.word	0x00000370


	//   ....[10]....
        /*0110*/ 	.word	0x00000380


	//   ....[11]....
        /*0114*/ 	.word	0x000003b0


	//   ....[12]....
        /*0118*/ 	.word	0x000003c0


	//   ....[13]....
        /*011c*/ 	.word	0x000003f0


	//   ....[14]....
        /*0120*/ 	.word	0x00000400


	//   ....[15]....
        /*0124*/ 	.word	0x00000440


	//----- nvinfo : EIATTR_EXIT_INSTR_OFFSETS
	.align		4
.L_32:
        /*0128*/ 	.byte	0x04, 0x1c
        /*012a*/ 	.short	(.L_34 - .L_33)


	//   ....[0]....
.L_33:
        /*012c*/ 	.word	0x000005e0


	//   ....[1]....
        /*0130*/ 	.word	0x00000600


	//----- nvinfo : EIATTR_REQNTID
	.align		4
.L_34:
        /*0134*/ 	.byte	0x04, 0x10
        /*0136*/ 	.short	(.L_36 - .L_35)
.L_35:
        /*0138*/ 	.word	0x00000040
        /*013c*/ 	.word	0x00000001
        /*0140*/ 	.word	0x00000001


	//----- nvinfo : EIATTR_CBANK_PARAM_SIZE
	.align		4
.L_36:
        /*0144*/ 	.byte	0x03, 0x19
        /*0146*/ 	.short	0x0040


	//----- nvinfo : EIATTR_PARAM_CBANK
	.align		4
        /*0148*/ 	.byte	0x04, 0x0a
        /*014a*/ 	.short	(.L_38 - .L_37)
	.align		4
.L_37:
        /*014c*/ 	.word	index@(.nv.constant0.triton_per_fused_native_group_norm_relu_threshold_backward_0)
        /*0150*/ 	.short	0x0210
        /*0152*/ 	.short	0x0040


	//----- nvinfo : EIATTR_SW_WAR
	.align		4
.L_38:
        /*0154*/ 	.byte	0x04, 0x36
        /*0156*/ 	.short	(.L_40 - .L_39)
.L_39:
        /*0158*/ 	.word	0x00000008
.L_40:


//--------------------- .nv.callgraph             --------------------------
	.section	.nv.callgraph,"",@"SHT_CUDA_CALLGRAPH"
	.align	4
	.sectionentsize	8
	.align		4
        /*0000*/ 	.word	0x00000000
	.align		4
        /*0004*/ 	.word	0xffffffff
	.align		4
        /*0008*/ 	.word	0x00000000
	.align		4
        /*000c*/ 	.word	0xfffffffe
	.align		4
        /*0010*/ 	.word	0x00000000
	.align		4
        /*0014*/ 	.word	0xfffffffd
	.align		4
        /*0018*/ 	.word	0x00000000
	.align		4
        /*001c*/ 	.word	0xfffffffc


//--------------------- .nv.constant4             --------------------------
	.section	.nv.constant4,"a",@progbits
	.align	8
	.align		8
.nv.constant4:
        /*0000*/ 	.dword	_$_str


//--------------------- .text.triton_per_fused_native_group_norm_relu_threshold_backward_0 --------------------------
	.section	.text.triton_per_fused_native_group_norm_relu_threshold_backward_0,"ax",@progbits
	.align	128
        .global         triton_per_fused_native_group_norm_relu_threshold_backward_0
        .type           triton_per_fused_native_group_norm_relu_threshold_backward_0,@function
        .size           triton_per_fused_native_group_norm_relu_threshold_backward_0,(.L_x_1 - triton_per_fused_native_group_norm_relu_threshold_backward_0)
        .other          triton_per_fused_native_group_norm_relu_threshold_backward_0,@"STO_CUDA_ENTRY STV_DEFAULT"
triton_per_fused_native_group_norm_relu_threshold_backward_0:
.text.triton_per_fused_native_group_norm_relu_threshold_backward_0:
[----:B------:R-:W0:Y:S02]  /*0000*/  LDC R1, c[0x0][0x28] ;  /* 0x00000a00ff017b82 */ /* 0x000e240000000800 */
[----:B------:R-:W1:Y:S01]  /*0010*/  S2R R14, SR_TID.X ;  /* 0x00000000000e7919 */ /* 0x000e620000002100 */
[----:B------:R-:W2:Y:S01]  /*0020*/  LDC.64 R6, c[0x0][0x210] ;  /* 0x00008400ff067b82 */ /* 0x000ea20000000a00 */
[----:B------:R-:W-:Y:S01]  /*0030*/  CS2R R4, SRZ ;  /* 0x0000000000047805 */ /* 0x000fe2000001ff00 */
[----:B------:R-:W-:Y:S01]  /*0040*/  ULDC.64 UR4, c[0x0][0x208] ;  /* 0x0000820000047ab9 */ /* 0x000fe20000000a00 */
[----:B------:R-:W3:Y:S01]  /*0050*/  S2R R0, SR_CTAID.X ;  /* 0x0000000000007919 */ /* 0x000ee20000002500 */
[----:B------:R-:W-:Y:S01]  /*0060*/  HFMA2.MMA R8, -RZ, RZ, 0, 0 ;  /* 0x00000000ff087435 */ /* 0x000fe200000001ff */
[----:B------:R-:W-:-:S03]  /*0070*/  ULDC.64 UR6, c[0x0][0x238] ;  /* 0x00008e0000067ab9 */ /* 0x000fc60000000a00 */
[----:B------:R-:W4:Y:S08]  /*0080*/  LDC.64 R10, c[0x0][0x218] ;  /* 0x00008600ff0a7b82 */ /* 0x000f300000000a00 */
[----:B------:R-:W5:Y:S01]  /*0090*/  LDC.64 R12, c[0x0][0x220] ;  /* 0x00008800ff0c7b82 */ /* 0x000f620000000a00 */
[----:B-1----:R-:W-:Y:S02]  /*00a0*/  LOP3.LUT R3, R14, 0xf, RZ, 0xc0, !PT ;  /* 0x0000000f0e037812 */ /* 0x002fe400078ec0ff */
[----:B---3--:R-:W-:-:S02]  /*00b0*/  ISETP.GE.AND P0, PT, R0, 0x10, PT ;  /* 0x000000100000780c */ /* 0x008fc40003f06270 */
[----:B------:R-:W-:-:S05]  /*00c0*/  LEA R2, R0, R3, 0x4 ;  /* 0x0000000300027211 */ /* 0x000fca00078e20ff */
[----:B--2---:R-:W-:-:S06]  /*00d0*/  IMAD.WIDE R6, R2, 0x4, R6 ;  /* 0x0000000402067825 */ /* 0x004fcc00078e0206 */
[----:B------:R-:W2:Y:S04]  /*00e0*/  @!P0 LDG.E R5, desc[UR4][R6.64] ;  /* 0x0000000406058981 */ /* 0x000ea8000c1e1900 */
[----:B------:R-:W3:Y:S01]  /*00f0*/  @!P0 LDG.E R8, desc[UR4][R6.64] ;  /* 0x0000000406088981 */ /* 0x000ee2000c1e1900 */
[----:B------:R-:W-:-:S04]  /*0100*/  SHF.R.S32.HI R3, RZ, 0x1f, R0 ;  /* 0x0000001fff037819 */ /* 0x000fc80000011400 */
[----:B------:R-:W-:-:S04]  /*0110*/  LEA.HI R3, R3, R0, RZ, 0x2 ;  /* 0x0000000003037211 */ /* 0x000fc800078f10ff */
[----:B------:R-:W-:-:S04]  /*0120*/  LOP3.LUT R3, R3, 0xfffffffc, RZ, 0xc0, !PT ;  /* 0xfffffffc03037812 */ /* 0x000fc800078ec0ff */
[----:B------:R-:W-:-:S05]  /*0130*/  IADD3 R3, -R3, R0, RZ ;  /* 0x0000000003037210 */ /* 0x000fca0007ffe1ff */
[----:B----4-:R-:W-:-:S04]  /*0140*/  IMAD.WIDE R10, R3, 0x4, R10 ;  /* 0x00000004030a7825 */ /* 0x010fc800078e020a */
[----:B-----5:R-:W-:Y:S01]  /*0150*/  IMAD.WIDE R12, R3, 0x4, R12 ;  /* 0x00000004030c7825 */ /* 0x020fe200078e020c */
[----:B------:R-:W-:-:S04]  /*0160*/  MOV R3, RZ ;  /* 0x000000ff00037202 */ /* 0x000fc80000000f00 */
[----:B------:R1:W4:Y:S04]  /*0170*/  @!P0 LDG.E.EL R4, desc[UR4][R12.64] ;  /* 0x000000040c048981 */ /* 0x000328000c2e1900 */
[----:B------:R5:W4:Y:S01]  /*0180*/  @!P0 LDG.E.EL R3, desc[UR4][R10.64] ;  /* 0x000000040a038981 */ /* 0x000b22000c2e1900 */
[----:B------:R-:W-:Y:S01]  /*0190*/  HFMA2.MMA R17, -RZ, RZ, 1.375, 0 ;  /* 0x3d800000ff117435 */ /* 0x000fe200000001ff */
[----:B--2---:R-:W-:-:S04]  /*01a0*/  SEL R18, R5, RZ, !P0 ;  /* 0x000000ff05127207 */ /* 0x004fc80004000000 */
[----:B------:R-:W-:-:S05]  /*01b0*/  FSEL R5, R18, RZ, !P0 ;  /* 0x000000ff12057208 */ /* 0x000fca0004000000 */
[----:B------:R-:W2:Y:S01]  /*01c0*/  SHFL.BFLY PT, R16, R5, 0x8, 0x1f ;  /* 0x0d001f0005107f89 */ /* 0x000ea200000e0000 */
[----:B---3--:R-:W-:-:S04]  /*01d0*/  SEL R8, R8, RZ, !P0 ;  /* 0x000000ff08087207 */ /* 0x008fc80004000000 */
[----:B------:R-:W-:-:S05]  /*01e0*/  FSEL R6, R8, RZ, !P0 ;  /* 0x000000ff08067208 */ /* 0x000fca0004000000 */
[----:B------:R-:W3:Y:S01]  /*01f0*/  SHFL.BFLY PT, R9, R6, 0x8, 0x1f ;  /* 0x0d001f0006097f89 */ /* 0x000ee200000e0000 */
[----:B--2---:R-:W-:-:S05]  /*0200*/  FADD R16, R5, R16 ;  /* 0x0000001005107221 */ /* 0x004fca0000000000 */
[----:B------:R-:W2:Y:S01]  /*0210*/  SHFL.BFLY PT, R7, R16, 0x4, 0x1f ;  /* 0x0c801f0010077f89 */ /* 0x000ea200000e0000 */
[----:B---3--:R-:W-:-:S05]  /*0220*/  FADD R9, R6, R9 ;  /* 0x0000000906097221 */ /* 0x008fca0000000000 */
[----:B-1----:R-:W1:Y:S01]  /*0230*/  SHFL.BFLY PT, R12, R9, 0x4, 0x1f ;  /* 0x0c801f00090c7f89 */ /* 0x002e6200000e0000 */
[----:B--2---:R-:W-:-:S05]  /*0240*/  FADD R7, R16, R7 ;  /* 0x0000000710077221 */ /* 0x004fca0000000000 */
[----:B-----5:R-:W2:Y:S01]  /*0250*/  SHFL.BFLY PT, R10, R7, 0x2, 0x1f ;  /* 0x0c401f00070a7f89 */ /* 0x020ea200000e0000 */
[----:B-1----:R-:W-:-:S05]  /*0260*/  FADD R12, R9, R12 ;  /* 0x0000000c090c7221 */ /* 0x002fca0000000000 */
[----:B------:R-:W1:Y:S01]  /*0270*/  SHFL.BFLY PT, R11, R12, 0x2, 0x1f ;  /* 0x0c401f000c0b7f89 */ /* 0x000e6200000e0000 */
[----:B--2---:R-:W-:-:S05]  /*0280*/  FADD R10, R7, R10 ;  /* 0x0000000a070a7221 */ /* 0x004fca0000000000 */
[----:B------:R-:W2:Y:S01]  /*0290*/  SHFL.BFLY PT, R5, R10, 0x1, 0x1f ;  /* 0x0c201f000a057f89 */ /* 0x000ea200000e0000 */
[----:B-1----:R-:W-:-:S05]  /*02a0*/  FADD R11, R12, R11 ;  /* 0x0000000b0c0b7221 */ /* 0x002fca0000000000 */
[----:B------:R-:W1:Y:S01]  /*02b0*/  SHFL.BFLY PT, R16, R11, 0x1, 0x1f ;  /* 0x0c201f000b107f89 */ /* 0x000e6200000e0000 */
[----:B--2---:R-:W-:-:S04]  /*02c0*/  FADD R5, R10, R5 ;  /* 0x000000050a057221 */ /* 0x004fc80000000000 */
[----:B------:R-:W-:-:S04]  /*02d0*/  FFMA R6, R5, -0.0625, R18 ;  /* 0xbd80000005067823 */ /* 0x000fc80000000012 */
[----:B------:R-:W-:-:S05]  /*02e0*/  FMUL R5, R6, R6 ;  /* 0x0000000606057220 */ /* 0x000fca0000400000 */
[----:B------:R-:W-:-:S05]  /*02f0*/  FSEL R9, R5, RZ, !P0 ;  /* 0x000000ff05097208 */ /* 0x000fca0004000000 */
[----:B------:R-:W2:Y:S01]  /*0300*/  SHFL.BFLY PT, R18, R9, 0x8, 0x1f ;  /* 0x0d001f0009127f89 */ /* 0x000ea200000e0000 */
[----:B-1----:R-:W-:-:S04]  /*0310*/  FADD R5, R11, R16 ;  /* 0x000000100b057221 */ /* 0x002fc80000000000 */
[----:B------:R-:W-:-:S04]  /*0320*/  FMUL R5, R5, 0.0625 ;  /* 0x3d80000005057820 */ /* 0x000fc80000400000 */
[----:B------:R-:W-:-:S04]  /*0330*/  FADD R8, R8, -R5 ;  /* 0x8000000508087221 */ /* 0x000fc80000000000 */
[----:B------:R-:W-:-:S05]  /*0340*/  FMUL R8, R8, R8 ;  /* 0x0000000808087220 */ /* 0x000fca0000400000 */
[----:B------:R-:W-:Y:S01]  /*0350*/  FSEL R8, R8, RZ, !P0 ;  /* 0x000000ff08087208 */ /* 0x000fe20004000000 */
[----:B--2---:R-:W-:-:S04]  /*0360*/  FADD R18, R9, R18 ;  /* 0x0000001209127221 */ /* 0x004fc80000000000 */
[----:B------:R-:W1:Y:S04]  /*0370*/  SHFL.BFLY PT, R11, R8, 0x8, 0x1f ;  /* 0x0d001f00080b7f89 */ /* 0x000e6800000e0000 */
[----:B------:R-:W2:Y:S01]  /*0380*/  SHFL.BFLY PT, R7, R18, 0x4, 0x1f ;  /* 0x0c801f0012077f89 */ /* 0x000ea200000e0000 */
[----:B-1----:R-:W-:Y:S01]  /*0390*/  FADD R11, R8, R11 ;  /* 0x0000000b080b7221 */ /* 0x002fe20000000000 */
        /* <DEDUP_REMOVED lines=9> */
[----:B------:R-:W-:Y:S01]  /*0430*/  FFMA R15, R9, R17, 9.9999997473787516356e-06 ;  /* 0x3727c5ac090f7423 */ /* 0x000fe20000000011 */
[----:B------:R-:W1:Y:S01]  /*0440*/  SHFL.BFLY PT, R16, R13, 0x1, 0x1f ;  /* 0x0c201f000d107f89 */ /* 0x000e6200000e0000 */
[----:B------:R-:W2:Y:S04]  /*0450*/  LDC.64 R8, c[0x0][0x230] ;  /* 0x00008c00ff087b82 */ /* 0x000ea80000000a00 */
[----:B------:R-:W3:Y:S01]  /*0460*/  MUFU.RSQ R15, R15 ;  /* 0x0000000f000f7308 */ /* 0x000ee20000001400 */
[----:B------:R-:W-:Y:S01]  /*0470*/  LOP3.LUT P0, RZ, R14, 0x30, RZ, 0xc0, !PT ;  /* 0x000000300eff7812 */ /* 0x000fe2000780c0ff */
[----:B---3--:R-:W-:Y:S02]  /*0480*/  FMUL R11, R6, R15 ;  /* 0x0000000f060b7220 */ /* 0x008fe40000400000 */
[----:B------:R-:W3:Y:S02]  /*0490*/  LDC.64 R6, c[0x0][0x240] ;  /* 0x00009000ff067b82 */ /* 0x000ee40000000a00 */
[----:B----4-:R-:W-:Y:S01]  /*04a0*/  FFMA R3, R11, R3, R4 ;  /* 0x000000030b037223 */ /* 0x010fe20000000004 */
[----:B-1----:R-:W-:Y:S01]  /*04b0*/  FADD R16, R13, R16 ;  /* 0x000000100d107221 */ /* 0x002fe20000000000 */
[----:B------:R-:W-:-:S04]  /*04c0*/  LOP3.LUT P1, RZ, R14, 0x3f, RZ, 0xc0, !PT ;  /* 0x0000003f0eff7812 */ /* 0x000fc8000782c0ff */
[----:B------:R-:W1:Y:S01]  /*04d0*/  LDC.64 R10, c[0x0][0x228] ;  /* 0x00008a00ff0a7b82 */ /* 0x000e620000000a00 */
[----:B------:R-:W-:Y:S01]  /*04e0*/  FFMA R16, R16, R17, 9.9999997473787516356e-06 ;  /* 0x3727c5ac10107423 */ /* 0x000fe20000000011 */
[C---:B------:R-:W-:Y:S02]  /*04f0*/  FSETP.GEU.AND P2, PT, R3.reuse, RZ, PT ;  /* 0x000000ff0300720b */ /* 0x040fe40003f4e000 */
[C---:B------:R-:W-:Y:S01]  /*0500*/  ISETP.LT.AND P0, PT, R0.reuse, 0x10, !P0 ;  /* 0x000000100000780c */ /* 0x040fe20004701270 */
[----:B------:R-:W4:Y:S01]  /*0510*/  MUFU.RSQ R15, R16 ;  /* 0x00000010000f7308 */ /* 0x000f220000001400 */
[----:B------:R-:W-:Y:S02]  /*0520*/  FSEL R3, R3, RZ, P2 ;  /* 0x000000ff03037208 */ /* 0x000fe40001000000 */
[----:B------:R-:W-:Y:S02]  /*0530*/  ISETP.LT.AND P1, PT, R0, 0x10, !P1 ;  /* 0x000000100000780c */ /* 0x000fe40004f21270 */
[----:B------:R-:W-:-:S02]  /*0540*/  IADD3 R12, P2, R2, UR6, RZ ;  /* 0x00000006020c7c10 */ /* 0x000fc4000ff5e0ff */
[----:B------:R-:W-:Y:S01]  /*0550*/  FSETP.GTU.AND P3, PT, R3, RZ, PT ;  /* 0x000000ff0300720b */ /* 0x000fe20003f6c000 */
[C---:B--2---:R-:W-:Y:S01]  /*0560*/  IMAD.WIDE R8, R2.reuse, 0x4, R8 ;  /* 0x0000000402087825 */ /* 0x044fe200078e0208 */
[----:B------:R-:W-:Y:S02]  /*0570*/  LEA.HI.X.SX32 R13, R2, UR7, 0x1, P2 ;  /* 0x00000007020d7c11 */ /* 0x000fe400090f0eff */
[----:B------:R-:W-:Y:S01]  /*0580*/  SEL R17, RZ, 0x1, P3 ;  /* 0x00000001ff117807 */ /* 0x000fe20001800000 */
[C---:B---3--:R-:W-:Y:S01]  /*0590*/  IMAD.WIDE R6, R0.reuse, 0x4, R6 ;  /* 0x0000000400067825 */ /* 0x048fe200078e0206 */
[----:B------:R2:W-:Y:S04]  /*05a0*/  @P0 STG.E desc[UR4][R8.64], R3 ;  /* 0x0000000308000986 */ /* 0x0005e8000c101904 */
[----:B------:R2:W-:Y:S04]  /*05b0*/  @P0 STG.E.U8 desc[UR4][R12.64], R17 ;  /* 0x000000110c000986 */ /* 0x0005e8000c101104 */
[----:B----4-:R2:W-:Y:S01]  /*05c0*/  @P1 STG.E desc[UR4][R6.64], R15 ;  /* 0x0000000f06001986 */ /* 0x0105e2000c101904 */
[----:B-1----:R-:W-:Y:S01]  /*05d0*/  IMAD.WIDE R10, R0, 0x4, R10 ;  /* 0x00000004000a7825 */ /* 0x002fe200078e020a */
[----:B------:R-:W-:Y:S06]  /*05e0*/  @!P1 EXIT ;  /* 0x000000000000994d */ /* 0x000fec0003800000 */
[----:B------:R-:W-:Y:S01]  /*05f0*/  STG.E desc[UR4][R10.64], R5 ;  /* 0x000000050a007986 */ /* 0x000fe2000c101904 */
[----:B------:R-:W-:Y:S05]  /*0600*/  EXIT ;  /* 0x000000000000794d */ /* 0x000fea0003800000 */
.L_x_0:
[----:B------:R-:W-:-:S00]  /*0610*/  BRA `(.L_x_0) ;  /* 0xfffffffc00fc7947 */ /* 0x000fc0000383ffff */
[----:B------:R-:W-:-:S00]  /*0620*/  NOP ;  /* 0x0000000000007918 */ /* 0x000fc00000000000 */
        /* <DEDUP_REMOVED lines=13> */
.L_x_1:


//--------------------- .nv.global.init           --------------------------
	.section	.nv.global.init,"aw",@progbits
.nv.global.init:
	.type		_$_str,@object
	.size		_$_str,(.L_0 - _$_str)
_$_str:
        /*0000*/ 	.byte	0x5f, 0x5f, 0x43, 0x55, 0x44, 0x41, 0x5f, 0x46, 0x54, 0x5a, 0x00
.L_0:


//--------------------- .nv.constant0.triton_per_fused_native_group_norm_relu_threshold_backward_0 --------------------------
	.section	.nv.constant0.triton_per_fused_native_group_norm_relu_threshold_backward_0,"a",@progbits
	.sectionflags	@""
	.align	4
.nv.constant0.triton_per_fused_native_group_norm_relu_threshold_backward_0:
	.zero		592
